//
// Generated by NVIDIA NVVM Compiler
//
// Compiler Build ID: CL-36424714
// Cuda compilation tools, release 13.0, V13.0.88
// Based on NVVM 20.0.0
//

.version 9.0
.target sm_100
.address_size 64

	// .globl	_Z11gpu1_kerneliiiPdS_S_

.visible .entry _Z11gpu1_kerneliiiPdS_S_(
	.param .u32 _Z11gpu1_kerneliiiPdS_S__param_0,
	.param .u32 _Z11gpu1_kerneliiiPdS_S__param_1,
	.param .u32 _Z11gpu1_kerneliiiPdS_S__param_2,
	.param .u64 .ptr .align 1 _Z11gpu1_kerneliiiPdS_S__param_3,
	.param .u64 .ptr .align 1 _Z11gpu1_kerneliiiPdS_S__param_4,
	.param .u64 .ptr .align 1 _Z11gpu1_kerneliiiPdS_S__param_5
)
{
	.reg .pred 	%p<11>;
	.reg .b32 	%r<45>;
	.reg .b64 	%rd<50>;
	.reg .b64 	%fd<61>;

	ld.param.u32 	%r20, [_Z11gpu1_kerneliiiPdS_S__param_0];
	ld.param.u32 	%r21, [_Z11gpu1_kerneliiiPdS_S__param_1];
	ld.param.u32 	%r22, [_Z11gpu1_kerneliiiPdS_S__param_2];
	ld.param.u64 	%rd13, [_Z11gpu1_kerneliiiPdS_S__param_3];
	ld.param.u64 	%rd14, [_Z11gpu1_kerneliiiPdS_S__param_4];
	ld.param.u64 	%rd15, [_Z11gpu1_kerneliiiPdS_S__param_5];
	cvta.to.global.u64 	%rd1, %rd15;
	cvta.to.global.u64 	%rd2, %rd14;
	min.s32 	%r23, %r20, %r22;
	min.s32 	%r24, %r23, %r21;
	setp.lt.s32 	%p1, %r24, 1;
	@%p1 bra 	$L__BB0_16;
	and.b32  	%r1, %r21, 7;
	add.s32 	%r2, %r1, -1;
	and.b32  	%r3, %r21, 3;
	and.b32  	%r4, %r21, 2147483640;
	and.b32  	%r5, %r21, 1;
	neg.s32 	%r6, %r4;
	add.s64 	%rd3, %rd2, 32;
	cvta.to.global.u64 	%rd4, %rd13;
	mov.b32 	%r39, 0;
$L__BB0_2:
	mul.lo.s32 	%r8, %r39, %r22;
	mul.lo.s32 	%r27, %r39, %r21;
	cvt.u64.u32 	%rd5, %r27;
	mul.wide.u32 	%rd16, %r27, 8;
	add.s64 	%rd17, %rd1, %rd16;
	add.s64 	%rd6, %rd17, 32;
	mov.b32 	%r40, 0;
$L__BB0_3:
	setp.lt.u32 	%p2, %r21, 8;
	add.s32 	%r29, %r40, %r8;
	mul.wide.u32 	%rd18, %r29, 8;
	add.s64 	%rd7, %rd4, %rd18;
	mul.lo.s32 	%r10, %r40, %r21;
	mov.b32 	%r43, 0;
	@%p2 bra 	$L__BB0_6;
	mul.wide.u32 	%rd19, %r10, 8;
	add.s64 	%rd49, %rd3, %rd19;
	mov.u64 	%rd48, %rd6;
	mov.u32 	%r41, %r6;
$L__BB0_5:
	.pragma "nounroll";
	ld.global.f64 	%fd1, [%rd7];
	ld.global.f64 	%fd2, [%rd49+-32];
	ld.global.f64 	%fd3, [%rd48+-32];
	fma.rn.f64 	%fd4, %fd1, %fd2, %fd3;
	st.global.f64 	[%rd48+-32], %fd4;
	ld.global.f64 	%fd5, [%rd7];
	ld.global.f64 	%fd6, [%rd49+-24];
	ld.global.f64 	%fd7, [%rd48+-24];
	fma.rn.f64 	%fd8, %fd5, %fd6, %fd7;
	st.global.f64 	[%rd48+-24], %fd8;
	ld.global.f64 	%fd9, [%rd7];
	ld.global.f64 	%fd10, [%rd49+-16];
	ld.global.f64 	%fd11, [%rd48+-16];
	fma.rn.f64 	%fd12, %fd9, %fd10, %fd11;
	st.global.f64 	[%rd48+-16], %fd12;
	ld.global.f64 	%fd13, [%rd7];
	ld.global.f64 	%fd14, [%rd49+-8];
	ld.global.f64 	%fd15, [%rd48+-8];
	fma.rn.f64 	%fd16, %fd13, %fd14, %fd15;
	st.global.f64 	[%rd48+-8], %fd16;
	ld.global.f64 	%fd17, [%rd7];
	ld.global.f64 	%fd18, [%rd49];
	ld.global.f64 	%fd19, [%rd48];
	fma.rn.f64 	%fd20, %fd17, %fd18, %fd19;
	st.global.f64 	[%rd48], %fd20;
	ld.global.f64 	%fd21, [%rd7];
	ld.global.f64 	%fd22, [%rd49+8];
	ld.global.f64 	%fd23, [%rd48+8];
	fma.rn.f64 	%fd24, %fd21, %fd22, %fd23;
	st.global.f64 	[%rd48+8], %fd24;
	ld.global.f64 	%fd25, [%rd7];
	ld.global.f64 	%fd26, [%rd49+16];
	ld.global.f64 	%fd27, [%rd48+16];
	fma.rn.f64 	%fd28, %fd25, %fd26, %fd27;
	st.global.f64 	[%rd48+16], %fd28;
	ld.global.f64 	%fd29, [%rd7];
	ld.global.f64 	%fd30, [%rd49+24];
	ld.global.f64 	%fd31, [%rd48+24];
	fma.rn.f64 	%fd32, %fd29, %fd30, %fd31;
	st.global.f64 	[%rd48+24], %fd32;
	add.s32 	%r41, %r41, 8;
	add.s64 	%rd49, %rd49, 64;
	add.s64 	%rd48, %rd48, 64;
	setp.ne.s32 	%p3, %r41, 0;
	mov.u32 	%r43, %r4;
	@%p3 bra 	$L__BB0_5;
$L__BB0_6:
	setp.eq.s32 	%p4, %r1, 0;
	@%p4 bra 	$L__BB0_14;
	setp.lt.u32 	%p5, %r2, 3;
	@%p5 bra 	$L__BB0_9;
	cvt.u32.u64 	%r30, %rd5;
	ld.global.f64 	%fd33, [%rd7];
	add.s32 	%r31, %r43, %r10;
	mul.wide.u32 	%rd20, %r31, 8;
	add.s64 	%rd21, %rd2, %rd20;
	ld.global.f64 	%fd34, [%rd21];
	add.s32 	%r32, %r43, %r30;
	mul.wide.u32 	%rd22, %r32, 8;
	add.s64 	%rd23, %rd1, %rd22;
	ld.global.f64 	%fd35, [%rd23];
	fma.rn.f64 	%fd36, %fd33, %fd34, %fd35;
	st.global.f64 	[%rd23], %fd36;
	ld.global.f64 	%fd37, [%rd7];
	cvt.u64.u32 	%rd24, %r10;
	cvt.u64.u32 	%rd25, %r43;
	add.s64 	%rd26, %rd25, %rd24;
	shl.b64 	%rd27, %rd26, 3;
	add.s64 	%rd28, %rd2, %rd27;
	ld.global.f64 	%fd38, [%rd28+8];
	add.s64 	%rd29, %rd25, %rd5;
	shl.b64 	%rd30, %rd29, 3;
	add.s64 	%rd31, %rd1, %rd30;
	ld.global.f64 	%fd39, [%rd31+8];
	fma.rn.f64 	%fd40, %fd37, %fd38, %fd39;
	st.global.f64 	[%rd31+8], %fd40;
	ld.global.f64 	%fd41, [%rd7];
	ld.global.f64 	%fd42, [%rd28+16];
	ld.global.f64 	%fd43, [%rd31+16];
	fma.rn.f64 	%fd44, %fd41, %fd42, %fd43;
	st.global.f64 	[%rd31+16], %fd44;
	ld.global.f64 	%fd45, [%rd7];
	ld.global.f64 	%fd46, [%rd28+24];
	ld.global.f64 	%fd47, [%rd31+24];
	fma.rn.f64 	%fd48, %fd45, %fd46, %fd47;
	st.global.f64 	[%rd31+24], %fd48;
	add.s32 	%r43, %r43, 4;
$L__BB0_9:
	setp.eq.s32 	%p6, %r3, 0;
	@%p6 bra 	$L__BB0_14;
	setp.eq.s32 	%p7, %r3, 1;
	@%p7 bra 	$L__BB0_12;
	cvt.u32.u64 	%r33, %rd5;
	ld.global.f64 	%fd49, [%rd7];
	add.s32 	%r34, %r43, %r10;
	mul.wide.u32 	%rd32, %r34, 8;
	add.s64 	%rd33, %rd2, %rd32;
	ld.global.f64 	%fd50, [%rd33];
	add.s32 	%r35, %r43, %r33;
	mul.wide.u32 	%rd34, %r35, 8;
	add.s64 	%rd35, %rd1, %rd34;
	ld.global.f64 	%fd51, [%rd35];
	fma.rn.f64 	%fd52, %fd49, %fd50, %fd51;
	st.global.f64 	[%rd35], %fd52;
	ld.global.f64 	%fd53, [%rd7];
	cvt.u64.u32 	%rd36, %r10;
	cvt.u64.u32 	%rd37, %r43;
	add.s64 	%rd38, %rd37, %rd36;
	shl.b64 	%rd39, %rd38, 3;
	add.s64 	%rd40, %rd2, %rd39;
	ld.global.f64 	%fd54, [%rd40+8];
	add.s64 	%rd41, %rd37, %rd5;
	shl.b64 	%rd42, %rd41, 3;
	add.s64 	%rd43, %rd1, %rd42;
	ld.global.f64 	%fd55, [%rd43+8];
	fma.rn.f64 	%fd56, %fd53, %fd54, %fd55;
	st.global.f64 	[%rd43+8], %fd56;
	add.s32 	%r43, %r43, 2;
$L__BB0_12:
	setp.eq.s32 	%p8, %r5, 0;
	@%p8 bra 	$L__BB0_14;
	cvt.u32.u64 	%r36, %rd5;
	ld.global.f64 	%fd57, [%rd7];
	add.s32 	%r37, %r43, %r10;
	mul.wide.u32 	%rd44, %r37, 8;
	add.s64 	%rd45, %rd2, %rd44;
	ld.global.f64 	%fd58, [%rd45];
	add.s32 	%r38, %r43, %r36;
	mul.wide.u32 	%rd46, %r38, 8;
	add.s64 	%rd47, %rd1, %rd46;
	ld.global.f64 	%fd59, [%rd47];
	fma.rn.f64 	%fd60, %fd57, %fd58, %fd59;
	st.global.f64 	[%rd47], %fd60;
$L__BB0_14:
	add.s32 	%r40, %r40, 1;
	setp.ne.s32 	%p9, %r40, %r22;
	@%p9 bra 	$L__BB0_3;
	add.s32 	%r39, %r39, 1;
	setp.ne.s32 	%p10, %r39, %r20;
	@%p10 bra 	$L__BB0_2;
$L__BB0_16:
	ret;

}


// ===== COMPILED SASS (sm_100) =====

	.target	sm_100

	.elftype	@"ET_EXEC"


//--------------------- .note.nv.tkinfo           --------------------------
	.section	.note.nv.tkinfo,"",@"SHT_NOTE"
	.sectionflags	@"SHF_NOTE_NV_TKINFO"
	.tkinfo
        /*0018*/ 	.word	0x00000002
        /*0030*/ 	.string	""
        /*0030*/ 	.string	"ptxas"
        /*0030*/ 	.string	"Cuda compilation tools, release 13.0, V13.0.88"
        /*0030*/ 	.string	"Build cuda_13.0.r13.0/compiler.36424714_0"
        /*0030*/ 	.string	"-arch sm_100 -m 64 "



//--------------------- .note.nv.cuinfo           --------------------------
	.section	.note.nv.cuinfo,"",@"SHT_NOTE"
	.sectionflags	@"SHF_NOTE_NV_CUINFO"
        /*0018*/ 	.short	0x0002
        /*001a*/ 	.short	0x0064
        /*001c*/ 	.short	0x0082
	.zero		2


//--------------------- .nv.info                  --------------------------
	.section	.nv.info,"",@"SHT_CUDA_INFO"
	.align	4


	//----- nvinfo : EIATTR_REGCOUNT
	.align		4
        /*0000*/ 	.byte	0x04, 0x2f
        /*0002*/ 	.short	(.L_1 - .L_0)
	.align		4
.L_0:
        /*0004*/ 	.word	index@(_Z11gpu1_kerneliiiPdS_S_)
        /*0008*/ 	.word	0x0000001c


	//----- nvinfo : EIATTR_FRAME_SIZE
	.align		4
.L_1:
        /*000c*/ 	.byte	0x04, 0x11
        /*000e*/ 	.short	(.L_3 - .L_2)
	.align		4
.L_2:
        /*0010*/ 	.word	index@(_Z11gpu1_kerneliiiPdS_S_)
        /*0014*/ 	.word	0x00000000


	//----- nvinfo : EIATTR_MIN_STACK_SIZE
	.align		4
.L_3:
        /*0018*/ 	.byte	0x04, 0x12
        /*001a*/ 	.short	(.L_5 - .L_4)
	.align		4
.L_4:
        /*001c*/ 	.word	index@(_Z11gpu1_kerneliiiPdS_S_)
        /*0020*/ 	.word	0x00000000
.L_5:


//--------------------- .nv.compat                --------------------------
	.section	.nv.compat,"",@"SHT_CUDA_COMPAT_INFO"
	.align	4
        /*0000*/ 	.byte	0x02, 0x09, 0x00, 0x00, 0x02, 0x02, 0x01, 0x00, 0x02, 0x05, 0x05, 0x00, 0x03, 0x07, 0x01, 0x01
        /*0010*/ 	.byte	0x02, 0x03, 0x00, 0x00, 0x02, 0x06, 0x01, 0x00, 0x04, 0x0b, 0x08, 0x00, 0x01, 0x00, 0x00, 0x00
        /*0020*/ 	.byte	0x00, 0x00, 0x00, 0x00


//--------------------- .nv.info._Z11gpu1_kerneliiiPdS_S_ --------------------------
	.section	.nv.info._Z11gpu1_kerneliiiPdS_S_,"",@"SHT_CUDA_INFO"
	.sectionflags	@""
	.align	4


	//----- nvinfo : EIATTR_CUDA_API_VERSION
	.align		4
        /*0000*/ 	.byte	0x04, 0x37
        /*0002*/ 	.short	(.L_7 - .L_6)
.L_6:
        /*0004*/ 	.word	0x00000082


	//----- nvinfo : EIATTR_KPARAM_INFO
	.align		4
.L_7:
        /*0008*/ 	.byte	0x04, 0x17
        /*000a*/ 	.short	(.L_9 - .L_8)
.L_8:
        /*000c*/ 	.word	0x00000000
        /*0010*/ 	.short	0x0005
        /*0012*/ 	.short	0x0020
        /*0014*/ 	.byte	0x00, 0xf5, 0x21, 0x00


	//----- nvinfo : EIATTR_KPARAM_INFO
	.align		4
.L_9:
        /*0018*/ 	.byte	0x04, 0x17
        /*001a*/ 	.short	(.L_11 - .L_10)
.L_10:
        /*001c*/ 	.word	0x00000000
        /*0020*/ 	.short	0x0004
        /*0022*/ 	.short	0x0018
        /*0024*/ 	.byte	0x00, 0xf5, 0x21, 0x00


	//----- nvinfo : EIATTR_KPARAM_INFO
	.align		4
.L_11:
        /*0028*/ 	.byte	0x04, 0x17
        /*002a*/ 	.short	(.L_13 - .L_12)
.L_12:
        /*002c*/ 	.word	0x00000000
        /*0030*/ 	.short	0x0003
        /*0032*/ 	.short	0x0010
        /*0034*/ 	.byte	0x00, 0xf5, 0x21, 0x00


	//----- nvinfo : EIATTR_KPARAM_INFO
	.align		4
.L_13:
        /*0038*/ 	.byte	0x04, 0x17
        /*003a*/ 	.short	(.L_15 - .L_14)
.L_14:
        /*003c*/ 	.word	0x00000000
        /*0040*/ 	.short	0x0002
        /*0042*/ 	.short	0x0008
        /*0044*/ 	.byte	0x00, 0xf0, 0x11, 0x00


	//----- nvinfo : EIATTR_KPARAM_INFO
	.align		4
.L_15:
        /*0048*/ 	.byte	0x04, 0x17
        /*004a*/ 	.short	(.L_17 - .L_16)
.L_16:
        /*004c*/ 	.word	0x00000000
        /*0050*/ 	.short	0x0001
        /*0052*/ 	.short	0x0004
        /*0054*/ 	.byte	0x00, 0xf0, 0x11, 0x00


	//----- nvinfo : EIATTR_KPARAM_INFO
	.align		4
.L_17:
        /*0058*/ 	.byte	0x04, 0x17
        /*005a*/ 	.short	(.L_19 - .L_18)
.L_18:
        /*005c*/ 	.word	0x00000000
        /*0060*/ 	.short	0x0000
        /*0062*/ 	.short	0x0000
        /*0064*/ 	.byte	0x00, 0xf0, 0x11, 0x00


	//----- nvinfo : EIATTR_SPARSE_MMA_MASK
	.align		4
.L_19:
        /*0068*/ 	.byte	0x03, 0x50
        /*006a*/ 	.short	0x0000


	//----- nvinfo : EIATTR_MAXREG_COUNT
	.align		4
        /*006c*/ 	.byte	0x03, 0x1b
        /*006e*/ 	.short	0x00ff


	//----- nvinfo : EIATTR_MERCURY_ISA_VERSION
	.align		4
        /*0070*/ 	.byte	0x03, 0x5f
        /*0072*/ 	.short	0x0101


	//----- nvinfo : EIATTR_VRC_CTA_INIT_COUNT
	.align		4
        /*0074*/ 	.byte	0x02, 0x4a
	.zero		1
	.zero		1


	//----- nvinfo : EIATTR_EXIT_INSTR_OFFSETS
	.align		4
        /*0078*/ 	.byte	0x04, 0x1c
        /*007a*/ 	.short	(.L_21 - .L_20)


	//   ....[0]....
.L_20:
        /*007c*/ 	.word	0x00000050


	//   ....[1]....
        /*0080*/ 	.word	0x00000b40


	//----- nvinfo : EIATTR_CBANK_PARAM_SIZE
	.align		4
.L_21:
        /*0084*/ 	.byte	0x03, 0x19
        /*0086*/ 	.short	0x0028


	//----- nvinfo : EIATTR_PARAM_CBANK
	.align		4
        /*0088*/ 	.byte	0x04, 0x0a
        /*008a*/ 	.short	(.L_23 - .L_22)
	.align		4
.L_22:
        /*008c*/ 	.word	index@(.nv.constant0._Z11gpu1_kerneliiiPdS_S_)
        /*0090*/ 	.short	0x0380
        /*0092*/ 	.short	0x0028


	//----- nvinfo : EIATTR_SW_WAR
	.align		4
.L_23:
        /*0094*/ 	.byte	0x04, 0x36
        /*0096*/ 	.short	(.L_25 - .L_24)
.L_24:
        /*0098*/ 	.word	0x00000008
.L_25:


//--------------------- .nv.callgraph             --------------------------
	.section	.nv.callgraph,"",@"SHT_CUDA_CALLGRAPH"
	.align	4
	.sectionentsize	8
	.align		4
        /*0000*/ 	.word	0x00000000
	.align		4
        /*0004*/ 	.word	0xffffffff
	.align		4
        /*0008*/ 	.word	0x00000000
	.align		4
        /*000c*/ 	.word	0xfffffffe
	.align		4
        /*0010*/ 	.word	0x00000000
	.align		4
        /*0014*/ 	.word	0xfffffffd
	.align		4
        /*0018*/ 	.word	0x00000000
	.align		4
        /*001c*/ 	.word	0xfffffffc


//--------------------- .text._Z11gpu1_kerneliiiPdS_S_ --------------------------
	.section	.text._Z11gpu1_kerneliiiPdS_S_,"ax",@progbits
	.align	128
        .global         _Z11gpu1_kerneliiiPdS_S_
        .type           _Z11gpu1_kerneliiiPdS_S_,@function
        .size           _Z11gpu1_kerneliiiPdS_S_,(.L_x_8 - _Z11gpu1_kerneliiiPdS_S_)
        .other          _Z11gpu1_kerneliiiPdS_S_,@"STO_CUDA_ENTRY STV_DEFAULT"
_Z11gpu1_kerneliiiPdS_S_:
.text._Z11gpu1_kerneliiiPdS_S_:
[----:B------:R-:W-:Y:S08]  /*0000*/  LDC R1, c[0x0][0x37c] ;  /* 0x0000df00ff017b82 */ /* 0x000ff00000000800 */
[----:B------:R-:W0:Y:S01]  /*0010*/  LDC.64 R2, c[0x0][0x380] ;  /* 0x0000e000ff027b82 */ /* 0x000e220000000a00 */
[----:B------:R-:W0:Y:S02]  /*0020*/  LDCU UR4, c[0x0][0x388] ;  /* 0x00007100ff0477ac */ /* 0x000e240008000800 */
[----:B0-----:R-:W-:-:S04]  /*0030*/  VIMNMX3 R0, R2, UR4, R3, PT ;  /* 0x0000000402007c0f */ /* 0x001fc8000b800103 */
[----:B------:R-:W-:-:S13]  /*0040*/  ISETP.GE.AND P0, PT, R0, 0x1, PT ;  /* 0x000000010000780c */ /* 0x000fda0003f06270 */
[----:B------:R-:W-:Y:S05]  /*0050*/  @!P0 EXIT ;  /* 0x000000000000894d */ /* 0x000fea0003800000 */
[----:B------:R-:W0:Y:S01]  /*0060*/  LDCU.64 UR6, c[0x0][0x398] ;  /* 0x00007300ff0677ac */ /* 0x000e220008000a00 */
[----:B------:R-:W-:Y:S01]  /*0070*/  LOP3.LUT R0, R3, 0x7, RZ, 0xc0, !PT ;  /* 0x0000000703007812 */ /* 0x000fe200078ec0ff */
[----:B------:R-:W1:Y:S04]  /*0080*/  LDCU.64 UR12, c[0x0][0x358] ;  /* 0x00006b00ff0c77ac */ /* 0x000e680008000a00 */
[----:B------:R-:W-:Y:S01]  /*0090*/  VIADD R2, R0, 0xffffffff ;  /* 0xffffffff00027836 */ /* 0x000fe20000000000 */
[----:B------:R-:W-:-:S04]  /*00a0*/  UMOV UR4, URZ ;  /* 0x000000ff00047c82 */ /* 0x000fc80008000000 */
[----:B------:R-:W-:Y:S02]  /*00b0*/  ISETP.GE.U32.AND P0, PT, R2, 0x3, PT ;  /* 0x000000030200780c */ /* 0x000fe40003f06070 */
[C---:B------:R-:W-:Y:S02]  /*00c0*/  LOP3.LUT R2, R3.reuse, 0x7ffffff8, RZ, 0xc0, !PT ;  /* 0x7ffffff803027812 */ /* 0x040fe400078ec0ff */
[----:B------:R-:W-:Y:S01]  /*00d0*/  LOP3.LUT R3, R3, 0x3, RZ, 0xc0, !PT ;  /* 0x0000000303037812 */ /* 0x000fe200078ec0ff */
[----:B0-----:R-:W-:Y:S02]  /*00e0*/  UIADD3 UR5, UP0, UPT, UR6, 0x20, URZ ;  /* 0x0000002006057890 */ /* 0x001fe4000ff1e0ff */
[----:B------:R-:W-:Y:S02]  /*00f0*/  IMAD.MOV R4, RZ, RZ, -R2 ;  /* 0x000000ffff047224 */ /* 0x000fe400078e0a02 */
[----:B-1----:R-:W-:-:S12]  /*0100*/  UIADD3.X UR8, UPT, UPT, URZ, UR7, URZ, UP0, !UPT ;  /* 0x00000007ff087290 */ /* 0x002fd800087fe4ff */
.L_x_6:
[----:B0-----:R-:W0:Y:S01]  /*0110*/  LDCU.64 UR14, c[0x0][0x380] ;  /* 0x00007000ff0e77ac */ /* 0x001e220008000a00 */
[----:B------:R-:W-:Y:S01]  /*0120*/  IMAD.MOV.U32 R5, RZ, RZ, RZ ;  /* 0x000000ffff057224 */ /* 0x000fe200078e00ff */
[----:B-1----:R-:W1:Y:S01]  /*0130*/  LDCU.64 UR6, c[0x0][0x3a0] ;  /* 0x00007400ff0677ac */ /* 0x002e620008000a00 */
[----:B------:R-:W-:Y:S01]  /*0140*/  UMOV UR9, UR4 ;  /* 0x0000000400097c82 */ /* 0x000fe20008000000 */
[----:B0-----:R-:W-:Y:S02]  /*0150*/  UIMAD UR10, UR4, UR15, URZ ;  /* 0x0000000f040a72a4 */ /* 0x001fe4000f8e02ff */
[----:B------:R-:W-:Y:S02]  /*0160*/  UIADD3 UR4, UPT, UPT, UR4, 0x1, URZ ;  /* 0x0000000104047890 */ /* 0x000fe4000fffe0ff */
[----:B-1----:R-:W-:-:S04]  /*0170*/  UIMAD.WIDE.U32 UR6, UR10, 0x8, UR6 ;  /* 0x000000080a0678a5 */ /* 0x002fc8000f8e0006 */
[----:B------:R-:W-:-:S04]  /*0180*/  UIADD3 UR11, UP0, UPT, UR6, 0x20, URZ ;  /* 0x00000020060b7890 */ /* 0x000fc8000ff1e0ff */
[----:B------:R-:W-:Y:S02]  /*0190*/  UIADD3.X UR6, UPT, UPT, URZ, UR7, URZ, UP0, !UPT ;  /* 0x00000007ff067290 */ /* 0x000fe400087fe4ff */
[----:B--23--:R-:W-:-:S11]  /*01a0*/  UISETP.NE.AND UP0, UPT, UR4, UR14, UPT ;  /* 0x0000000e0400728c */ /* 0x00cfd6000bf05270 */
.L_x_5:
[----:B012---:R-:W0:Y:S01]  /*01b0*/  LDC R8, c[0x0][0x388] ;  /* 0x0000e200ff087b82 */ /* 0x007e220000000800 */
[----:B------:R-:W1:Y:S01]  /*01c0*/  LDCU UR7, c[0x0][0x384] ;  /* 0x00007080ff0777ac */ /* 0x000e620008000800 */
[----:B------:R-:W-:-:S06]  /*01d0*/  IMAD.MOV.U32 R21, RZ, RZ, RZ ;  /* 0x000000ffff157224 */ /* 0x000fcc00078e00ff */
[----:B------:R-:W2:Y:S01]  /*01e0*/  LDC.64 R6, c[0x0][0x390] ;  /* 0x0000e400ff067b82 */ /* 0x000ea20000000a00 */
[----:B-1----:R-:W-:Y:S02]  /*01f0*/  UISETP.GE.U32.AND UP1, UPT, UR7, 0x8, UPT ;  /* 0x000000080700788c */ /* 0x002fe4000bf26070 */
[C---:B------:R-:W-:Y:S02]  /*0200*/  IMAD R20, R5.reuse, UR7, RZ ;  /* 0x0000000705147c24 */ /* 0x040fe4000f8e02ff */
[----:B0-----:R-:W-:Y:S01]  /*0210*/  IMAD R9, R8, UR9, R5 ;  /* 0x0000000908097c24 */ /* 0x001fe2000f8e0205 */
[----:B------:R-:W-:-:S04]  /*0220*/  IADD3 R5, PT, PT, R5, 0x1, RZ ;  /* 0x0000000105057810 */ /* 0x000fc80007ffe0ff */
[----:B------:R-:W-:Y:S01]  /*0230*/  ISETP.NE.AND P1, PT, R5, R8, PT ;  /* 0x000000080500720c */ /* 0x000fe20003f25270 */
[----:B--2---:R-:W-:Y:S01]  /*0240*/  IMAD.WIDE.U32 R6, R9, 0x8, R6 ;  /* 0x0000000809067825 */ /* 0x004fe200078e0006 */
[----:B---3--:R-:W-:Y:S11]  /*0250*/  BRA.U !UP1, `(.L_x_0) ;  /* 0x0000000109e07547 */ /* 0x008ff6000b800000 */
[----:B------:R-:W-:Y:S01]  /*0260*/  IMAD.U32 R8, RZ, RZ, UR5 ;  /* 0x00000005ff087e24 */ /* 0x000fe2000f8e00ff */
[----:B------:R-:W-:Y:S01]  /*0270*/  MOV R13, UR11 ;  /* 0x0000000b000d7c02 */ /* 0x000fe20008000f00 */
[----:B------:R-:W-:Y:S02]  /*0280*/  IMAD.U32 R9, RZ, RZ, UR8 ;  /* 0x00000008ff097e24 */ /* 0x000fe4000f8e00ff */
[----:B------:R-:W-:Y:S02]  /*0290*/  IMAD.U32 R18, RZ, RZ, UR6 ;  /* 0x00000006ff127e24 */ /* 0x000fe4000f8e00ff */
[----:B------:R-:W-:-:S04]  /*02a0*/  IMAD.WIDE.U32 R8, R20, 0x8, R8 ;  /* 0x0000000814087825 */ /* 0x000fc800078e0008 */
[----:B------:R-:W-:-:S07]  /*02b0*/  IMAD.MOV.U32 R12, RZ, RZ, R4 ;  /* 0x000000ffff0c7224 */ /* 0x000fce00078e0004 */
.L_x_1:
[----:B0-----:R-:W-:Y:S01]  /*02c0*/  IMAD.MOV.U32 R10, RZ, RZ, R13 ;  /* 0x000000ffff0a7224 */ /* 0x001fe200078e000d */
[----:B------:R-:W-:Y:S01]  /*02d0*/  MOV R11, R18 ;  /* 0x00000012000b7202 */ /* 0x000fe20000000f00 */
[----:B------:R-:W2:Y:S04]  /*02e0*/  LDG.E.64 R14, desc[UR12][R6.64] ;  /* 0x0000000c060e7981 */ /* 0x000ea8000c1e1b00 */
[----:B------:R-:W2:Y:S04]  /*02f0*/  LDG.E.64 R16, desc[UR12][R8.64+-0x20] ;  /* 0xffffe00c08107981 */ /* 0x000ea8000c1e1b00 */
[----:B------:R-:W2:Y:S04]  /*0300*/  LDG.E.64 R18, desc[UR12][R10.64+-0x20] ;  /* 0xffffe00c0a127981 */ /* 0x000ea8000c1e1b00 */
[----:B------:R-:W3:Y:S04]  /*0310*/  LDG.E.64 R22, desc[UR12][R10.64+-0x18] ;  /* 0xffffe80c0a167981 */ /* 0x000ee8000c1e1b00 */
[----:B------:R-:W4:Y:S01]  /*0320*/  LDG.E.64 R24, desc[UR12][R10.64+-0x10] ;  /* 0xfffff00c0a187981 */ /* 0x000f22000c1e1b00 */
[----:B--2---:R-:W-:-:S07]  /*0330*/  DFMA R14, R14, R16, R18 ;  /* 0x000000100e0e722b */ /* 0x004fce0000000012 */
[----:B------:R0:W-:Y:S04]  /*0340*/  STG.E.64 desc[UR12][R10.64+-0x20], R14 ;  /* 0xffffe00e0a007986 */ /* 0x0001e8000c101b0c */
[----:B------:R-:W3:Y:S04]  /*0350*/  LDG.E.64 R16, desc[UR12][R6.64] ;  /* 0x0000000c06107981 */ /* 0x000ee8000c1e1b00 */
[----:B------:R-:W3:Y:S02]  /*0360*/  LDG.E.64 R18, desc[UR12][R8.64+-0x18] ;  /* 0xffffe80c08127981 */ /* 0x000ee4000c1e1b00 */
[----:B---3--:R-:W-:-:S07]  /*0370*/  DFMA R16, R16, R18, R22 ;  /* 0x000000121010722b */ /* 0x008fce0000000016 */
[----:B------:R1:W-:Y:S04]  /*0380*/  STG.E.64 desc[UR12][R10.64+-0x18], R16 ;  /* 0xffffe8100a007986 */ /* 0x0003e8000c101b0c */
[----:B------:R-:W4:Y:S04]  /*0390*/  LDG.E.64 R18, desc[UR12][R6.64] ;  /* 0x0000000c06127981 */ /* 0x000f28000c1e1b00 */
[----:B------:R-:W4:Y:S02]  /*03a0*/  LDG.E.64 R22, desc[UR12][R8.64+-0x10] ;  /* 0xfffff00c08167981 */ /* 0x000f24000c1e1b00 */
[----:B----4-:R-:W-:-:S02]  /*03b0*/  DFMA R18, R18, R22, R24 ;  /* 0x000000161212722b */ /* 0x010fc40000000018 */
[----:B------:R-:W2:Y:S05]  /*03c0*/  LDG.E.64 R24, desc[UR12][R10.64+-0x8] ;  /* 0xfffff80c0a187981 */ /* 0x000eaa000c1e1b00 */
[----:B------:R3:W-:Y:S04]  /*03d0*/  STG.E.64 desc[UR12][R10.64+-0x10], R18 ;  /* 0xfffff0120a007986 */ /* 0x0007e8000c101b0c */
[----:B0-----:R-:W2:Y:S04]  /*03e0*/  LDG.E.64 R14, desc[UR12][R6.64] ;  /* 0x0000000c060e7981 */ /* 0x001ea8000c1e1b00 */
[----:B------:R-:W2:Y:S02]  /*03f0*/  LDG.E.64 R22, desc[UR12][R8.64+-0x8] ;  /* 0xfffff80c08167981 */ /* 0x000ea4000c1e1b00 */
[----:B--2---:R-:W-:-:S02]  /*0400*/  DFMA R14, R14, R22, R24 ;  /* 0x000000160e0e722b */ /* 0x004fc40000000018 */
[----:B------:R-:W2:Y:S05]  /*0410*/  LDG.E.64 R24, desc[UR12][R10.64] ;  /* 0x0000000c0a187981 */ /* 0x000eaa000c1e1b00 */
[----:B------:R0:W-:Y:S04]  /*0420*/  STG.E.64 desc[UR12][R10.64+-0x8], R14 ;  /* 0xfffff80e0a007986 */ /* 0x0001e8000c101b0c */
[----:B-1----:R-:W2:Y:S04]  /*0430*/  LDG.E.64 R16, desc[UR12][R6.64] ;  /* 0x0000000c06107981 */ /* 0x002ea8000c1e1b00 */
[----:B------:R-:W2:Y:S02]  /*0440*/  LDG.E.64 R22, desc[UR12][R8.64] ;  /* 0x0000000c08167981 */ /* 0x000ea4000c1e1b00 */
[----:B--2---:R-:W-:-:S02]  /*0450*/  DFMA R16, R16, R22, R24 ;  /* 0x000000161010722b */ /* 0x004fc40000000018 */
[----:B------:R-:W2:Y:S05]  /*0460*/  LDG.E.64 R24, desc[UR12][R10.64+0x8] ;  /* 0x0000080c0a187981 */ /* 0x000eaa000c1e1b00 */
[----:B------:R1:W-:Y:S04]  /*0470*/  STG.E.64 desc[UR12][R10.64], R16 ;  /* 0x000000100a007986 */ /* 0x0003e8000c101b0c */
[----:B---3--:R-:W2:Y:S04]  /*0480*/  LDG.E.64 R18, desc[UR12][R6.64] ;  /* 0x0000000c06127981 */ /* 0x008ea8000c1e1b00 */
[----:B------:R-:W2:Y:S02]  /*0490*/  LDG.E.64 R22, desc[UR12][R8.64+0x8] ;  /* 0x0000080c08167981 */ /* 0x000ea4000c1e1b00 */
[----:B--2---:R-:W-:-:S02]  /*04a0*/  DFMA R18, R18, R22, R24 ;  /* 0x000000161212722b */ /* 0x004fc40000000018 */
[----:B------:R-:W2:Y:S05]  /*04b0*/  LDG.E.64 R24, desc[UR12][R10.64+0x10] ;  /* 0x0000100c0a187981 */ /* 0x000eaa000c1e1b00 */
[----:B------:R3:W-:Y:S04]  /*04c0*/  STG.E.64 desc[UR12][R10.64+0x8], R18 ;  /* 0x000008120a007986 */ /* 0x0007e8000c101b0c */
[----:B0-----:R-:W2:Y:S04]  /*04d0*/  LDG.E.64 R14, desc[UR12][R6.64] ;  /* 0x0000000c060e7981 */ /* 0x001ea8000c1e1b00 */
[----:B------:R-:W2:Y:S01]  /*04e0*/  LDG.E.64 R22, desc[UR12][R8.64+0x10] ;  /* 0x0000100c08167981 */ /* 0x000ea2000c1e1b00 */
[----:B------:R-:W-:Y:S01]  /*04f0*/  VIADD R12, R12, 0x8 ;  /* 0x000000080c0c7836 */ /* 0x000fe20000000000 */
[----:B--2---:R-:W-:-:S02]  /*0500*/  DFMA R14, R14, R22, R24 ;  /* 0x000000160e0e722b */ /* 0x004fc40000000018 */
[----:B------:R-:W2:Y:S05]  /*0510*/  LDG.E.64 R24, desc[UR12][R10.64+0x18] ;  /* 0x0000180c0a187981 */ /* 0x000eaa000c1e1b00 */
[----:B------:R0:W-:Y:S04]  /*0520*/  STG.E.64 desc[UR12][R10.64+0x10], R14 ;  /* 0x0000100e0a007986 */ /* 0x0001e8000c101b0c */
[----:B-1----:R-:W2:Y:S04]  /*0530*/  LDG.E.64 R16, desc[UR12][R6.64] ;  /* 0x0000000c06107981 */ /* 0x002ea8000c1e1b00 */
[----:B------:R1:W2:Y:S01]  /*0540*/  LDG.E.64 R22, desc[UR12][R8.64+0x18] ;  /* 0x0000180c08167981 */ /* 0x0002a2000c1e1b00 */
[----:B------:R-:W-:-:S02]  /*0550*/  ISETP.NE.AND P2, PT, R12, RZ, PT ;  /* 0x000000ff0c00720c */ /* 0x000fc40003f45270 */
[----:B------:R-:W-:Y:S02]  /*0560*/  IADD3 R13, P4, PT, R10, 0x40, RZ ;  /* 0x000000400a0d7810 */ /* 0x000fe40007f9e0ff */
[----:B-1----:R-:W-:Y:S02]  /*0570*/  IADD3 R8, P3, PT, R8, 0x40, RZ ;  /* 0x0000004008087810 */ /* 0x002fe40007f7e0ff */
[----:B---3--:R-:W-:-:S03]  /*0580*/  IADD3.X R18, PT, PT, RZ, R11, RZ, P4, !PT ;  /* 0x0000000bff127210 */ /* 0x008fc600027fe4ff */
[----:B------:R-:W-:Y:S01]  /*0590*/  IMAD.X R9, RZ, RZ, R9, P3 ;  /* 0x000000ffff097224 */ /* 0x000fe200018e0609 */
[----:B--2---:R-:W-:-:S07]  /*05a0*/  DFMA R16, R16, R22, R24 ;  /* 0x000000161010722b */ /* 0x004fce0000000018 */
[----:B------:R0:W-:Y:S01]  /*05b0*/  STG.E.64 desc[UR12][R10.64+0x18], R16 ;  /* 0x000018100a007986 */ /* 0x0001e2000c101b0c */
[----:B------:R-:W-:Y:S05]  /*05c0*/  @P2 BRA `(.L_x_1) ;  /* 0xfffffffc003c2947 */ /* 0x000fea000383ffff */
[----:B------:R-:W-:-:S07]  /*05d0*/  IMAD.MOV.U32 R21, RZ, RZ, R2 ;  /* 0x000000ffff157224 */ /* 0x000fce00078e0002 */
.L_x_0:
[----:B------:R-:W-:-:S13]  /*05e0*/  ISETP.NE.AND P2, PT, R0, RZ, PT ;  /* 0x000000ff0000720c */ /* 0x000fda0003f45270 */
[----:B------:R-:W-:Y:S05]  /*05f0*/  @!P2 BRA `(.L_x_2) ;  /* 0x000000040048a947 */ /* 0x000fea0003800000 */
[----:B------:R-:W-:Y:S01]  /*0600*/  ISETP.NE.AND P2, PT, R3, RZ, PT ;  /* 0x000000ff0300720c */ /* 0x000fe20003f45270 */
[----:B------:R-:W-:-:S12]  /*0610*/  @!P0 BRA `(.L_x_3) ;  /* 0x0000000000948947 */ /* 0x000fd80003800000 */
[----:B0-----:R-:W0:Y:S01]  /*0620*/  LDC.64 R16, c[0x0][0x398] ;  /* 0x0000e600ff107b82 */ /* 0x001e220000000a00 */
[----:B------:R-:W-:Y:S01]  /*0630*/  IMAD.IADD R11, R20, 0x1, R21 ;  /* 0x00000001140b7824 */ /* 0x000fe200078e0215 */
[----:B------:R-:W-:Y:S01]  /*0640*/  IADD3 R13, PT, PT, R21, UR10, RZ ;  /* 0x0000000a150d7c10 */ /* 0x000fe2000fffe0ff */
[----:B------:R-:W2:Y:S05]  /*0650*/  LDG.E.64 R18, desc[UR12][R6.64] ;  /* 0x0000000c06127981 */ /* 0x000eaa000c1e1b00 */
[----:B------:R-:W1:Y:S08]  /*0660*/  LDC.64 R8, c[0x0][0x3a0] ;  /* 0x0000e800ff087b82 */ /* 0x000e700000000a00 */
[----:B------:R-:W3:Y:S01]  /*0670*/  LDC.64 R14, c[0x0][0x3a0] ;  /* 0x0000e800ff0e7b82 */ /* 0x000ee20000000a00 */
[----:B0-----:R-:W-:-:S06]  /*0680*/  IMAD.WIDE.U32 R16, R11, 0x8, R16 ;  /* 0x000000080b107825 */ /* 0x001fcc00078e0010 */
[----:B------:R-:W2:Y:S01]  /*0690*/  LDG.E.64 R16, desc[UR12][R16.64] ;  /* 0x0000000c10107981 */ /* 0x000ea2000c1e1b00 */
[----:B-1----:R-:W-:Y:S02]  /*06a0*/  IMAD.WIDE.U32 R8, R13, 0x8, R8 ;  /* 0x000000080d087825 */ /* 0x002fe400078e0008 */
[----:B------:R-:W0:Y:S03]  /*06b0*/  LDC.64 R12, c[0x0][0x398] ;  /* 0x0000e600ff0c7b82 */ /* 0x000e260000000a00 */
[----:B------:R-:W2:Y:S01]  /*06c0*/  LDG.E.64 R10, desc[UR12][R8.64] ;  /* 0x0000000c080a7981 */ /* 0x000ea2000c1e1b00 */
[----:B------:R-:W-:Y:S02]  /*06d0*/  IADD3 R23, P4, PT, R20, R21, RZ ;  /* 0x0000001514177210 */ /* 0x000fe40007f9e0ff */
[----:B------:R-:W-:-:S03]  /*06e0*/  IADD3 R22, P3, PT, R21, UR10, RZ ;  /* 0x0000000a15167c10 */ /* 0x000fc6000ff7e0ff */
[----:B------:R-:W-:Y:S01]  /*06f0*/  IMAD.X R24, RZ, RZ, RZ, P4 ;  /* 0x000000ffff187224 */ /* 0x000fe200020e06ff */
[----:B---3--:R-:W-:Y:S01]  /*0700*/  LEA R14, P5, R22, R14, 0x3 ;  /* 0x0000000e160e7211 */ /* 0x008fe200078a18ff */
[----:B------:R-:W-:-:S05]  /*0710*/  IMAD.X R25, RZ, RZ, RZ, P3 ;  /* 0x000000ffff197224 */ /* 0x000fca00018e06ff */
[----:B------:R-:W-:Y:S02]  /*0720*/  LEA.HI.X R15, R22, R15, R25, 0x3, P5 ;  /* 0x0000000f160f7211 */ /* 0x000fe400028f1c19 */
[----:B0-----:R-:W-:-:S04]  /*0730*/  LEA R12, P4, R23, R12, 0x3 ;  /* 0x0000000c170c7211 */ /* 0x001fc800078818ff */
[----:B------:R-:W-:Y:S01]  /*0740*/  LEA.HI.X R13, R23, R13, R24, 0x3, P4 ;  /* 0x0000000d170d7211 */ /* 0x000fe200020f1c18 */
[----:B--2---:R-:W-:-:S07]  /*0750*/  DFMA R10, R18, R16, R10 ;  /* 0x00000010120a722b */ /* 0x004fce000000000a */
[----:B------:R0:W-:Y:S04]  /*0760*/  STG.E.64 desc[UR12][R8.64], R10 ;  /* 0x0000000a08007986 */ /* 0x0001e8000c101b0c */
[----:B------:R-:W2:Y:S04]  /*0770*/  LDG.E.64 R16, desc[UR12][R6.64] ;  /* 0x0000000c06107981 */ /* 0x000ea8000c1e1b00 */
[----:B------:R-:W2:Y:S04]  /*0780*/  LDG.E.64 R18, desc[UR12][R12.64+0x8] ;  /* 0x0000080c0c127981 */ /* 0x000ea8000c1e1b00 */
[----:B------:R-:W2:Y:S04]  /*0790*/  LDG.E.64 R22, desc[UR12][R14.64+0x8] ;  /* 0x0000080c0e167981 */ /* 0x000ea8000c1e1b00 */
[----:B------:R-:W3:Y:S01]  /*07a0*/  LDG.E.64 R24, desc[UR12][R14.64+0x10] ;  /* 0x0000100c0e187981 */ /* 0x000ee2000c1e1b00 */
[----:B--2---:R-:W-:-:S07]  /*07b0*/  DFMA R16, R16, R18, R22 ;  /* 0x000000121010722b */ /* 0x004fce0000000016 */
[----:B------:R1:W-:Y:S04]  /*07c0*/  STG.E.64 desc[UR12][R14.64+0x8], R16 ;  /* 0x000008100e007986 */ /* 0x0003e8000c101b0c */
[----:B------:R-:W3:Y:S04]  /*07d0*/  LDG.E.64 R18, desc[UR12][R6.64] ;  /* 0x0000000c06127981 */ /* 0x000ee8000c1e1b00 */
[----:B------:R-:W3:Y:S02]  /*07e0*/  LDG.E.64 R22, desc[UR12][R12.64+0x10] ;  /* 0x0000100c0c167981 */ /* 0x000ee4000c1e1b00 */
[----:B---3--:R-:W-:-:S02]  /*07f0*/  DFMA R18, R18, R22, R24 ;  /* 0x000000161212722b */ /* 0x008fc40000000018 */
[----:B------:R-:W2:Y:S05]  /*0800*/  LDG.E.64 R22, desc[UR12][R14.64+0x18] ;  /* 0x0000180c0e167981 */ /* 0x000eaa000c1e1b00 */
[----:B------:R1:W-:Y:S04]  /*0810*/  STG.E.64 desc[UR12][R14.64+0x10], R18 ;  /* 0x000010120e007986 */ /* 0x0003e8000c101b0c */
[----:B0-----:R-:W2:Y:S04]  /*0820*/  LDG.E.64 R10, desc[UR12][R12.64+0x18] ;  /* 0x0000180c0c0a7981 */ /* 0x001ea8000c1e1b00 */
[----:B------:R-:W2:Y:S01]  /*0830*/  LDG.E.64 R8, desc[UR12][R6.64] ;  /* 0x0000000c06087981 */ /* 0x000ea2000c1e1b00 */
[----:B------:R-:W-:Y:S01]  /*0840*/  IADD3 R21, PT, PT, R21, 0x4, RZ ;  /* 0x0000000415157810 */ /* 0x000fe20007ffe0ff */
[----:B--2---:R-:W-:-:S07]  /*0850*/  DFMA R8, R8, R10, R22 ;  /* 0x0000000a0808722b */ /* 0x004fce0000000016 */
[----:B------:R1:W-:Y:S04]  /*0860*/  STG.E.64 desc[UR12][R14.64+0x18], R8 ;  /* 0x000018080e007986 */ /* 0x0003e8000c101b0c */
.L_x_3:
[----:B------:R-:W-:Y:S05]  /*0870*/  @!P2 BRA `(.L_x_2) ;  /* 0x0000000000a8a947 */ /* 0x000fea0003800000 */
[----:B------:R-:W-:Y:S01]  /*0880*/  ISETP.NE.AND P2, PT, R3, 0x1, PT ;  /* 0x000000010300780c */ /* 0x000fe20003f45270 */
[----:B------:R-:W-:-:S12]  /*0890*/  ULOP3.LUT UP1, URZ, UR7, 0x1, URZ, 0xc0, !UPT ;  /* 0x0000000107ff7892 */ /* 0x000fd8000f82c0ff */
[----:B------:R-:W-:Y:S05]  /*08a0*/  @!P2 BRA `(.L_x_4) ;  /* 0x00000000006ca947 */ /* 0x000fea0003800000 */
[----:B-1----:R-:W1:Y:S01]  /*08b0*/  LDC.64 R8, c[0x0][0x398] ;  /* 0x0000e600ff087b82 */ /* 0x002e620000000a00 */
[----:B------:R-:W-:Y:S02]  /*08c0*/  IMAD.IADD R13, R20, 0x1, R21 ;  /* 0x00000001140d7824 */ /* 0x000fe400078e0215 */
[----:B0-----:R-:W-:-:S05]  /*08d0*/  VIADD R15, R21, UR10 ;  /* 0x0000000a150f7c36 */ /* 0x001fca0008000000 */
[----:B------:R-:W0:Y:S08]  /*08e0*/  LDC.64 R10, c[0x0][0x3a0] ;  /* 0x0000e800ff0a7b82 */ /* 0x000e300000000a00 */
[----:B------:R-:W2:Y:S01]  /*08f0*/  LDC.64 R16, c[0x0][0x398] ;  /* 0x0000e600ff107b82 */ /* 0x000ea20000000a00 */
[----:B-1----:R-:W-:-:S07]  /*0900*/  IMAD.WIDE.U32 R12, R13, 0x8, R8 ;  /* 0x000000080d0c7825 */ /* 0x002fce00078e0008 */
[----:B------:R-:W1:Y:S01]  /*0910*/  LDC.64 R18, c[0x0][0x3a0] ;  /* 0x0000e800ff127b82 */ /* 0x000e620000000a00 */
[----:B------:R-:W3:Y:S01]  /*0920*/  LDG.E.64 R12, desc[UR12][R12.64] ;  /* 0x0000000c0c0c7981 */ /* 0x000ee2000c1e1b00 */
[----:B0-----:R-:W-:-:S03]  /*0930*/  IMAD.WIDE.U32 R8, R15, 0x8, R10 ;  /* 0x000000080f087825 */ /* 0x001fc600078e000a */
[----:B------:R-:W3:Y:S04]  /*0940*/  LDG.E.64 R10, desc[UR12][R6.64] ;  /* 0x0000000c060a7981 */ /* 0x000ee8000c1e1b00 */
[----:B------:R-:W3:Y:S01]  /*0950*/  LDG.E.64 R14, desc[UR12][R8.64] ;  /* 0x0000000c080e7981 */ /* 0x000ee2000c1e1b00 */
[----:B------:R-:W-:Y:S02]  /*0960*/  IADD3 R23, P2, PT, R20, R21, RZ ;  /* 0x0000001514177210 */ /* 0x000fe40007f5e0ff */
[----:B------:R-:W-:Y:S02]  /*0970*/  IADD3 R22, P3, PT, R21, UR10, RZ ;  /* 0x0000000a15167c10 */ /* 0x000fe4000ff7e0ff */
[----:B------:R-:W-:Y:S02]  /*0980*/  IADD3.X R24, PT, PT, RZ, RZ, RZ, P2, !PT ;  /* 0x000000ffff187210 */ /* 0x000fe400017fe4ff */
[----:B--2---:R-:W-:Y:S01]  /*0990*/  LEA R16, P2, R23, R16, 0x3 ;  /* 0x0000001017107211 */ /* 0x004fe200078418ff */
[----:B------:R-:W-:Y:S01]  /*09a0*/  IMAD.X R25, RZ, RZ, RZ, P3 ;  /* 0x000000ffff197224 */ /* 0x000fe200018e06ff */
[----:B-1----:R-:W-:-:S02]  /*09b0*/  LEA R18, P4, R22, R18, 0x3 ;  /* 0x0000001216127211 */ /* 0x002fc400078818ff */
[----:B------:R-:W-:Y:S02]  /*09c0*/  LEA.HI.X R17, R23, R17, R24, 0x3, P2 ;  /* 0x0000001117117211 */ /* 0x000fe400010f1c18 */
[----:B------:R-:W-:Y:S01]  /*09d0*/  LEA.HI.X R19, R22, R19, R25, 0x3, P4 ;  /* 0x0000001316137211 */ /* 0x000fe200020f1c19 */
[----:B---3--:R-:W-:-:S07]  /*09e0*/  DFMA R10, R10, R12, R14 ;  /* 0x0000000c0a0a722b */ /* 0x008fce000000000e */
[----:B------:R2:W-:Y:S04]  /*09f0*/  STG.E.64 desc[UR12][R8.64], R10 ;  /* 0x0000000a08007986 */ /* 0x0005e8000c101b0c */
[----:B------:R-:W3:Y:S04]  /*0a00*/  LDG.E.64 R12, desc[UR12][R6.64] ;  /* 0x0000000c060c7981 */ /* 0x000ee8000c1e1b00 */
[----:B------:R-:W3:Y:S04]  /*0a10*/  LDG.E.64 R16, desc[UR12][R16.64+0x8] ;  /* 0x0000080c10107981 */ /* 0x000ee8000c1e1b00 */
[----:B------:R-:W3:Y:S01]  /*0a20*/  LDG.E.64 R14, desc[UR12][R18.64+0x8] ;  /* 0x0000080c120e7981 */ /* 0x000ee2000c1e1b00 */
[----:B------:R-:W-:Y:S01]  /*0a30*/  VIADD R21, R21, 0x2 ;  /* 0x0000000215157836 */ /* 0x000fe20000000000 */
[----:B---3--:R-:W-:-:S07]  /*0a40*/  DFMA R12, R12, R16, R14 ;  /* 0x000000100c0c722b */ /* 0x008fce000000000e */
[----:B------:R2:W-:Y:S04]  /*0a50*/  STG.E.64 desc[UR12][R18.64+0x8], R12 ;  /* 0x0000080c12007986 */ /* 0x0005e8000c101b0c */
.L_x_4:
[----:B------:R-:W-:Y:S05]  /*0a60*/  BRA.U !UP1, `(.L_x_2) ;  /* 0x00000001092c7547 */ /* 0x000fea000b800000 */
[----:B-12---:R-:W1:Y:S01]  /*0a70*/  LDC.64 R8, c[0x0][0x398] ;  /* 0x0000e600ff087b82 */ /* 0x006e620000000a00 */
[----:B------:R-:W-:Y:S01]  /*0a80*/  IADD3 R13, PT, PT, R20, R21, RZ ;  /* 0x00000015140d7210 */ /* 0x000fe20007ffe0ff */
[----:B0-----:R-:W-:Y:S01]  /*0a90*/  VIADD R15, R21, UR10 ;  /* 0x0000000a150f7c36 */ /* 0x001fe20008000000 */
[----:B------:R-:W2:Y:S05]  /*0aa0*/  LDG.E.64 R6, desc[UR12][R6.64] ;  /* 0x0000000c06067981 */ /* 0x000eaa000c1e1b00 */
[----:B------:R-:W0:Y:S01]  /*0ab0*/  LDC.64 R10, c[0x0][0x3a0] ;  /* 0x0000e800ff0a7b82 */ /* 0x000e220000000a00 */
[----:B-1----:R-:W-:-:S06]  /*0ac0*/  IMAD.WIDE.U32 R8, R13, 0x8, R8 ;  /* 0x000000080d087825 */ /* 0x002fcc00078e0008 */
[----:B------:R-:W2:Y:S01]  /*0ad0*/  LDG.E.64 R8, desc[UR12][R8.64] ;  /* 0x0000000c08087981 */ /* 0x000ea2000c1e1b00 */
[----:B0-----:R-:W-:-:S05]  /*0ae0*/  IMAD.WIDE.U32 R10, R15, 0x8, R10 ;  /* 0x000000080f0a7825 */ /* 0x001fca00078e000a */
[----:B------:R-:W2:Y:S02]  /*0af0*/  LDG.E.64 R12, desc[UR12][R10.64] ;  /* 0x0000000c0a0c7981 */ /* 0x000ea4000c1e1b00 */
[----:B--2---:R-:W-:-:S07]  /*0b00*/  DFMA R12, R6, R8, R12 ;  /* 0x00000008060c722b */ /* 0x004fce000000000c */
[----:B------:R3:W-:Y:S04]  /*0b10*/  STG.E.64 desc[UR12][R10.64], R12 ;  /* 0x0000000c0a007986 */ /* 0x0007e8000c101b0c */
.L_x_2:
[----:B------:R-:W-:Y:S05]  /*0b20*/  @P1 BRA `(.L_x_5) ;  /* 0xfffffff400a01947 */ /* 0x000fea000383ffff */
[----:B------:R-:W-:Y:S05]  /*0b30*/  BRA.U UP0, `(.L_x_6) ;  /* 0xfffffff500747547 */ /* 0x000fea000b83ffff */
[----:B------:R-:W-:Y:S05]  /*0b40*/  EXIT ;  /* 0x000000000000794d */ /* 0x000fea0003800000 */
.L_x_7:
[----:B------:R-:W-:-:S00]  /*0b50*/  BRA `(.L_x_7) ;  /* 0xfffffffc00fc7947 */ /* 0x000fc0000383ffff */
[----:B------:R-:W-:-:S00]  /*0b60*/  NOP ;  /* 0x0000000000007918 */ /* 0x000fc00000000000 */
        /* <DEDUP_REMOVED lines=9> */
.L_x_8:


//--------------------- .nv.shared.reserved.0     --------------------------
	.section	.nv.shared.reserved.0,"aw",@nobits
	.weak		__nv_reservedSMEM_offset_0_alias
	.size		__nv_reservedSMEM_offset_0_alias, 0, 64
	.other		__nv_reservedSMEM_offset_0_alias,@"STO_CUDA_RESERVED_SHARED STV_DEFAULT"
__nv_reservedSMEM_offset_0_alias:
	.zero		0
	.zero		64


//--------------------- .nv.constant0._Z11gpu1_kerneliiiPdS_S_ --------------------------
	.section	.nv.constant0._Z11gpu1_kerneliiiPdS_S_,"a",@progbits
	.sectionflags	@""
	.align	4
.nv.constant0._Z11gpu1_kerneliiiPdS_S_:
	.zero		936


//--------------------- SYMBOLS --------------------------

	.type		.nv.reservedSmem.offset0,@object
	.size		.nv.reservedSmem.offset0,0x4
